//
// Generated by NVIDIA NVVM Compiler
//
// Compiler Build ID: CL-36424714
// Cuda compilation tools, release 13.0, V13.0.88
// Based on NVVM 20.0.0
//

.version 9.0
.target sm_100
.address_size 64

	// .globl	_Z13simple_kernelPfi

.visible .entry _Z13simple_kernelPfi(
	.param .u64 .ptr .align 1 _Z13simple_kernelPfi_param_0,
	.param .u32 _Z13simple_kernelPfi_param_1
)
{
	.reg .pred 	%p<2>;
	.reg .b32 	%r<6>;
	.reg .b32 	%f<3>;
	.reg .b64 	%rd<5>;

	ld.param.u64 	%rd1, [_Z13simple_kernelPfi_param_0];
	ld.param.u32 	%r2, [_Z13simple_kernelPfi_param_1];
	mov.u32 	%r3, %ctaid.x;
	mov.u32 	%r4, %ntid.x;
	mov.u32 	%r5, %tid.x;
	mad.lo.s32 	%r1, %r3, %r4, %r5;
	setp.ge.s32 	%p1, %r1, %r2;
	@%p1 bra 	$L__BB0_2;
	cvta.to.global.u64 	%rd2, %rd1;
	mul.wide.s32 	%rd3, %r1, 4;
	add.s64 	%rd4, %rd2, %rd3;
	ld.global.f32 	%f1, [%rd4];
	add.f32 	%f2, %f1, %f1;
	st.global.f32 	[%rd4], %f2;
$L__BB0_2:
	ret;

}


// ===== COMPILED SASS (sm_100) =====

	.target	sm_100

	.elftype	@"ET_EXEC"


//--------------------- .note.nv.tkinfo           --------------------------
	.section	.note.nv.tkinfo,"",@"SHT_NOTE"
	.sectionflags	@"SHF_NOTE_NV_TKINFO"
	.tkinfo
        /*0018*/ 	.word	0x00000002
        /*0030*/ 	.string	""
        /*0030*/ 	.string	"ptxas"
        /*0030*/ 	.string	"Cuda compilation tools, release 13.0, V13.0.88"
        /*0030*/ 	.string	"Build cuda_13.0.r13.0/compiler.36424714_0"
        /*0030*/ 	.string	"-arch sm_100 -m 64 "



//--------------------- .note.nv.cuinfo           --------------------------
	.section	.note.nv.cuinfo,"",@"SHT_NOTE"
	.sectionflags	@"SHF_NOTE_NV_CUINFO"
        /*0018*/ 	.short	0x0002
        /*001a*/ 	.short	0x0064
        /*001c*/ 	.short	0x0082
	.zero		2


//--------------------- .nv.info                  --------------------------
	.section	.nv.info,"",@"SHT_CUDA_INFO"
	.align	4


	//----- nvinfo : EIATTR_REGCOUNT
	.align		4
        /*0000*/ 	.byte	0x04, 0x2f
        /*0002*/ 	.short	(.L_1 - .L_0)
	.align		4
.L_0:
        /*0004*/ 	.word	index@(_Z13simple_kernelPfi)
        /*0008*/ 	.word	0x00000008


	//----- nvinfo : EIATTR_FRAME_SIZE
	.align		4
.L_1:
        /*000c*/ 	.byte	0x04, 0x11
        /*000e*/ 	.short	(.L_3 - .L_2)
	.align		4
.L_2:
        /*0010*/ 	.word	index@(_Z13simple_kernelPfi)
        /*0014*/ 	.word	0x00000000


	//----- nvinfo : EIATTR_MIN_STACK_SIZE
	.align		4
.L_3:
        /*0018*/ 	.byte	0x04, 0x12
        /*001a*/ 	.short	(.L_5 - .L_4)
	.align		4
.L_4:
        /*001c*/ 	.word	index@(_Z13simple_kernelPfi)
        /*0020*/ 	.word	0x00000000
.L_5:


//--------------------- .nv.compat                --------------------------
	.section	.nv.compat,"",@"SHT_CUDA_COMPAT_INFO"
	.align	4
        /*0000*/ 	.byte	0x02, 0x09, 0x00, 0x00, 0x02, 0x02, 0x01, 0x00, 0x02, 0x05, 0x05, 0x00, 0x03, 0x07, 0x01, 0x01
        /*0010*/ 	.byte	0x02, 0x03, 0x00, 0x00, 0x02, 0x06, 0x01, 0x00, 0x04, 0x0b, 0x08, 0x00, 0x09, 0x00, 0x00, 0x00
        /*0020*/ 	.byte	0x00, 0x00, 0x00, 0x00


//--------------------- .nv.info._Z13simple_kernelPfi --------------------------
	.section	.nv.info._Z13simple_kernelPfi,"",@"SHT_CUDA_INFO"
	.sectionflags	@""
	.align	4


	//----- nvinfo : EIATTR_CUDA_API_VERSION
	.align		4
        /*0000*/ 	.byte	0x04, 0x37
        /*0002*/ 	.short	(.L_7 - .L_6)
.L_6:
        /*0004*/ 	.word	0x00000082


	//----- nvinfo : EIATTR_KPARAM_INFO
	.align		4
.L_7:
        /*0008*/ 	.byte	0x04, 0x17
        /*000a*/ 	.short	(.L_9 - .L_8)
.L_8:
        /*000c*/ 	.word	0x00000000
        /*0010*/ 	.short	0x0001
        /*0012*/ 	.short	0x0008
        /*0014*/ 	.byte	0x00, 0xf0, 0x11, 0x00


	//----- nvinfo : EIATTR_KPARAM_INFO
	.align		4
.L_9:
        /*0018*/ 	.byte	0x04, 0x17
        /*001a*/ 	.short	(.L_11 - .L_10)
.L_10:
        /*001c*/ 	.word	0x00000000
        /*0020*/ 	.short	0x0000
        /*0022*/ 	.short	0x0000
        /*0024*/ 	.byte	0x00, 0xf5, 0x21, 0x00


	//----- nvinfo : EIATTR_SPARSE_MMA_MASK
	.align		4
.L_11:
        /*0028*/ 	.byte	0x03, 0x50
        /*002a*/ 	.short	0x0000


	//----- nvinfo : EIATTR_MAXREG_COUNT
	.align		4
        /*002c*/ 	.byte	0x03, 0x1b
        /*002e*/ 	.short	0x00ff


	//----- nvinfo : EIATTR_MERCURY_ISA_VERSION
	.align		4
        /*0030*/ 	.byte	0x03, 0x5f
        /*0032*/ 	.short	0x0101


	//----- nvinfo : EIATTR_VRC_CTA_INIT_COUNT
	.align		4
        /*0034*/ 	.byte	0x02, 0x4a
	.zero		1
	.zero		1


	//----- nvinfo : EIATTR_EXIT_INSTR_OFFSETS
	.align		4
        /*0038*/ 	.byte	0x04, 0x1c
        /*003a*/ 	.short	(.L_13 - .L_12)


	//   ....[0]....
.L_12:
        /*003c*/ 	.word	0x00000070


	//   ....[1]....
        /*0040*/ 	.word	0x000000e0


	//----- nvinfo : EIATTR_CBANK_PARAM_SIZE
	.align		4
.L_13:
        /*0044*/ 	.byte	0x03, 0x19
        /*0046*/ 	.short	0x000c


	//----- nvinfo : EIATTR_PARAM_CBANK
	.align		4
        /*0048*/ 	.byte	0x04, 0x0a
        /*004a*/ 	.short	(.L_15 - .L_14)
	.align		4
.L_14:
        /*004c*/ 	.word	index@(.nv.constant0._Z13simple_kernelPfi)
        /*0050*/ 	.short	0x0380
        /*0052*/ 	.short	0x000c


	//----- nvinfo : EIATTR_SW_WAR
	.align		4
.L_15:
        /*0054*/ 	.byte	0x04, 0x36
        /*0056*/ 	.short	(.L_17 - .L_16)
.L_16:
        /*0058*/ 	.word	0x00000008
.L_17:


//--------------------- .nv.callgraph             --------------------------
	.section	.nv.callgraph,"",@"SHT_CUDA_CALLGRAPH"
	.align	4
	.sectionentsize	8
	.align		4
        /*0000*/ 	.word	0x00000000
	.align		4
        /*0004*/ 	.word	0xffffffff
	.align		4
        /*0008*/ 	.word	0x00000000
	.align		4
        /*000c*/ 	.word	0xfffffffe
	.align		4
        /*0010*/ 	.word	0x00000000
	.align		4
        /*0014*/ 	.word	0xfffffffd
	.align		4
        /*0018*/ 	.word	0x00000000
	.align		4
        /*001c*/ 	.word	0xfffffffc


//--------------------- .text._Z13simple_kernelPfi --------------------------
	.section	.text._Z13simple_kernelPfi,"ax",@progbits
	.align	128
        .global         _Z13simple_kernelPfi
        .type           _Z13simple_kernelPfi,@function
        .size           _Z13simple_kernelPfi,(.L_x_1 - _Z13simple_kernelPfi)
        .other          _Z13simple_kernelPfi,@"STO_CUDA_ENTRY STV_DEFAULT"
_Z13simple_kernelPfi:
.text._Z13simple_kernelPfi:
[----:B------:R-:W-:Y:S01]  /*0000*/  LDC R1, c[0x0][0x37c] ;  /* 0x0000df00ff017b82 */ /* 0x000fe20000000800 */
[----:B------:R-:W0:Y:S07]  /*0010*/  S2R R0, SR_TID.X ;  /* 0x0000000000007919 */ /* 0x000e2e0000002100 */
[----:B------:R-:W0:Y:S01]  /*0020*/  S2UR UR4, SR_CTAID.X ;  /* 0x00000000000479c3 */ /* 0x000e220000002500 */
[----:B------:R-:W1:Y:S07]  /*0030*/  LDCU UR5, c[0x0][0x388] ;  /* 0x00007100ff0577ac */ /* 0x000e6e0008000800 */
[----:B------:R-:W0:Y:S02]  /*0040*/  LDC R5, c[0x0][0x360] ;  /* 0x0000d800ff057b82 */ /* 0x000e240000000800 */
[----:B0-----:R-:W-:-:S05]  /*0050*/  IMAD R5, R5, UR4, R0 ;  /* 0x0000000405057c24 */ /* 0x001fca000f8e0200 */
[----:B-1----:R-:W-:-:S13]  /*0060*/  ISETP.GE.AND P0, PT, R5, UR5, PT ;  /* 0x0000000505007c0c */ /* 0x002fda000bf06270 */
[----:B------:R-:W-:Y:S05]  /*0070*/  @P0 EXIT ;  /* 0x000000000000094d */ /* 0x000fea0003800000 */
[----:B------:R-:W0:Y:S01]  /*0080*/  LDC.64 R2, c[0x0][0x380] ;  /* 0x0000e000ff027b82 */ /* 0x000e220000000a00 */
[----:B------:R-:W1:Y:S01]  /*0090*/  LDCU.64 UR4, c[0x0][0x358] ;  /* 0x00006b00ff0477ac */ /* 0x000e620008000a00 */
[----:B0-----:R-:W-:-:S05]  /*00a0*/  IMAD.WIDE R2, R5, 0x4, R2 ;  /* 0x0000000405027825 */ /* 0x001fca00078e0202 */
[----:B-1----:R-:W2:Y:S02]  /*00b0*/  LDG.E R0, desc[UR4][R2.64] ;  /* 0x0000000402007981 */ /* 0x002ea4000c1e1900 */
[----:B--2---:R-:W-:-:S05]  /*00c0*/  FADD R5, R0, R0 ;  /* 0x0000000000057221 */ /* 0x004fca0000000000 */
[----:B------:R-:W-:Y:S01]  /*00d0*/  STG.E desc[UR4][R2.64], R5 ;  /* 0x0000000502007986 */ /* 0x000fe2000c101904 */
[----:B------:R-:W-:Y:S05]  /*00e0*/  EXIT ;  /* 0x000000000000794d */ /* 0x000fea0003800000 */
.L_x_0:
[----:B------:R-:W-:-:S00]  /*00f0*/  BRA `(.L_x_0) ;  /* 0xfffffffc00fc7947 */ /* 0x000fc0000383ffff */
[----:B------:R-:W-:-:S00]  /*0100*/  NOP ;  /* 0x0000000000007918 */ /* 0x000fc00000000000 */
[----:B------:R-:W-:-:S00]  /*0110*/  NOP ;  /* 0x0000000000007918 */ /* 0x000fc00000000000 */
[----:B------:R-:W-:-:S00]  /*0120*/  NOP ;  /* 0x0000000000007918 */ /* 0x000fc00000000000 */
[----:B------:R-:W-:-:S00]  /*0130*/  NOP ;  /* 0x0000000000007918 */ /* 0x000fc00000000000 */
[----:B------:R-:W-:-:S00]  /*0140*/  NOP ;  /* 0x0000000000007918 */ /* 0x000fc00000000000 */
[----:B------:R-:W-:-:S00]  /*0150*/  NOP ;  /* 0x0000000000007918 */ /* 0x000fc00000000000 */
[----:B------:R-:W-:-:S00]  /*0160*/  NOP ;  /* 0x0000000000007918 */ /* 0x000fc00000000000 */
[----:B------:R-:W-:-:S00]  /*0170*/  NOP ;  /* 0x0000000000007918 */ /* 0x000fc00000000000 */
.L_x_1:


//--------------------- .nv.shared.reserved.0     --------------------------
	.section	.nv.shared.reserved.0,"aw",@nobits
	.weak		__nv_reservedSMEM_offset_0_alias
	.size		__nv_reservedSMEM_offset_0_alias, 0, 64
	.other		__nv_reservedSMEM_offset_0_alias,@"STO_CUDA_RESERVED_SHARED STV_DEFAULT"
__nv_reservedSMEM_offset_0_alias:
	.zero		0
	.zero		64


//--------------------- .nv.constant0._Z13simple_kernelPfi --------------------------
	.section	.nv.constant0._Z13simple_kernelPfi,"a",@progbits
	.sectionflags	@""
	.align	4
.nv.constant0._Z13simple_kernelPfi:
	.zero		908


//--------------------- SYMBOLS --------------------------

	.type		.nv.reservedSmem.offset0,@object
	.size		.nv.reservedSmem.offset0,0x4
